//
// Generated by NVIDIA NVVM Compiler
//
// Compiler Build ID: CL-36424714
// Cuda compilation tools, release 13.0, V13.0.88
// Based on NVVM 20.0.0
//

.version 9.0
.target sm_100
.address_size 64

	// .globl	_Z6kernelPiS_S_ii
.extern .shared .align 16 .b8 shared[];

.visible .entry _Z6kernelPiS_S_ii(
	.param .u64 .ptr .align 1 _Z6kernelPiS_S_ii_param_0,
	.param .u64 .ptr .align 1 _Z6kernelPiS_S_ii_param_1,
	.param .u64 .ptr .align 1 _Z6kernelPiS_S_ii_param_2,
	.param .u32 _Z6kernelPiS_S_ii_param_3,
	.param .u32 _Z6kernelPiS_S_ii_param_4
)
{
	.reg .pred 	%p<10>;
	.reg .b32 	%r<111>;
	.reg .b64 	%rd<70>;

	ld.param.u64 	%rd7, [_Z6kernelPiS_S_ii_param_0];
	ld.param.u64 	%rd8, [_Z6kernelPiS_S_ii_param_1];
	ld.param.u64 	%rd9, [_Z6kernelPiS_S_ii_param_2];
	ld.param.u32 	%r20, [_Z6kernelPiS_S_ii_param_3];
	ld.param.u32 	%r21, [_Z6kernelPiS_S_ii_param_4];
	cvta.to.global.u64 	%rd1, %rd9;
	cvta.to.global.u64 	%rd10, %rd8;
	cvta.to.global.u64 	%rd11, %rd7;
	mov.u32 	%r22, %ctaid.x;
	mov.u32 	%r23, %ntid.x;
	mov.u32 	%r24, %tid.x;
	mad.lo.s32 	%r25, %r22, %r23, %r24;
	mul.wide.s32 	%rd12, %r25, 4;
	add.s64 	%rd2, %rd11, %rd12;
	ld.global.u32 	%r26, [%rd2];
	add.s64 	%rd3, %rd10, %rd12;
	st.global.u32 	[%rd3], %r26;
	atom.global.add.u32 	%r27, [%rd1], %r26;
	setp.lt.s32 	%p1, %r21, 2;
	@%p1 bra 	$L__BB0_13;
	add.s32 	%r1, %r21, -1;
	add.s32 	%r29, %r21, -2;
	and.b32  	%r2, %r1, 7;
	setp.lt.u32 	%p2, %r29, 7;
	mov.b32 	%r109, 1;
	@%p2 bra 	$L__BB0_5;
	and.b32  	%r31, %r1, -8;
	neg.s32 	%r107, %r31;
	shl.b32 	%r4, %r20, 3;
	add.s64 	%rd69, %rd1, 16;
	mov.b32 	%r104, 0;
	mul.wide.s32 	%rd17, %r20, 4;
	mov.u32 	%r105, %r20;
	mov.u32 	%r106, %r104;
$L__BB0_3:
	.pragma "nounroll";
	mul.wide.s32 	%rd13, %r104, 4;
	add.s64 	%rd14, %rd3, %rd13;
	ld.global.u32 	%r32, [%rd14];
	mul.wide.s32 	%rd15, %r105, 4;
	add.s64 	%rd16, %rd2, %rd15;
	ld.global.u32 	%r33, [%rd16];
	add.s32 	%r34, %r33, %r32;
	add.s64 	%rd18, %rd14, %rd17;
	st.global.u32 	[%rd18], %r34;
	atom.global.add.u32 	%r35, [%rd69+-12], %r34;
	ld.global.u32 	%r36, [%rd18];
	add.s64 	%rd19, %rd16, %rd17;
	ld.global.u32 	%r37, [%rd19];
	add.s32 	%r38, %r37, %r36;
	add.s64 	%rd20, %rd18, %rd17;
	st.global.u32 	[%rd20], %r38;
	atom.global.add.u32 	%r39, [%rd69+-8], %r38;
	ld.global.u32 	%r40, [%rd20];
	add.s64 	%rd21, %rd19, %rd17;
	ld.global.u32 	%r41, [%rd21];
	add.s32 	%r42, %r41, %r40;
	add.s64 	%rd22, %rd20, %rd17;
	st.global.u32 	[%rd22], %r42;
	atom.global.add.u32 	%r43, [%rd69+-4], %r42;
	ld.global.u32 	%r44, [%rd22];
	add.s64 	%rd23, %rd21, %rd17;
	ld.global.u32 	%r45, [%rd23];
	add.s32 	%r46, %r45, %r44;
	add.s64 	%rd24, %rd22, %rd17;
	st.global.u32 	[%rd24], %r46;
	atom.global.add.u32 	%r47, [%rd69], %r46;
	ld.global.u32 	%r48, [%rd24];
	add.s64 	%rd25, %rd23, %rd17;
	ld.global.u32 	%r49, [%rd25];
	add.s32 	%r50, %r49, %r48;
	add.s64 	%rd26, %rd24, %rd17;
	st.global.u32 	[%rd26], %r50;
	atom.global.add.u32 	%r51, [%rd69+4], %r50;
	ld.global.u32 	%r52, [%rd26];
	add.s64 	%rd27, %rd25, %rd17;
	ld.global.u32 	%r53, [%rd27];
	add.s32 	%r54, %r53, %r52;
	add.s64 	%rd28, %rd26, %rd17;
	st.global.u32 	[%rd28], %r54;
	atom.global.add.u32 	%r55, [%rd69+8], %r54;
	ld.global.u32 	%r56, [%rd28];
	add.s64 	%rd29, %rd27, %rd17;
	ld.global.u32 	%r57, [%rd29];
	add.s32 	%r58, %r57, %r56;
	add.s64 	%rd30, %rd28, %rd17;
	st.global.u32 	[%rd30], %r58;
	atom.global.add.u32 	%r59, [%rd69+12], %r58;
	ld.global.u32 	%r60, [%rd30];
	add.s64 	%rd31, %rd29, %rd17;
	ld.global.u32 	%r61, [%rd31];
	add.s32 	%r62, %r61, %r60;
	add.s64 	%rd32, %rd30, %rd17;
	st.global.u32 	[%rd32], %r62;
	atom.global.add.u32 	%r63, [%rd69+16], %r62;
	add.s32 	%r107, %r107, 8;
	add.s32 	%r106, %r106, 8;
	add.s32 	%r105, %r105, %r4;
	add.s32 	%r104, %r104, %r4;
	add.s64 	%rd69, %rd69, 32;
	setp.ne.s32 	%p3, %r107, 0;
	@%p3 bra 	$L__BB0_3;
	add.s32 	%r109, %r106, 1;
$L__BB0_5:
	setp.eq.s32 	%p4, %r2, 0;
	@%p4 bra 	$L__BB0_13;
	and.b32  	%r15, %r1, 3;
	setp.lt.u32 	%p5, %r2, 4;
	@%p5 bra 	$L__BB0_8;
	add.s32 	%r64, %r109, -1;
	mul.lo.s32 	%r65, %r64, %r20;
	mul.wide.s32 	%rd33, %r65, 4;
	add.s64 	%rd34, %rd3, %rd33;
	ld.global.u32 	%r66, [%rd34];
	mul.lo.s32 	%r67, %r109, %r20;
	mul.wide.s32 	%rd35, %r67, 4;
	add.s64 	%rd36, %rd2, %rd35;
	ld.global.u32 	%r68, [%rd36];
	add.s32 	%r69, %r68, %r66;
	mul.wide.s32 	%rd37, %r20, 4;
	add.s64 	%rd38, %rd34, %rd37;
	st.global.u32 	[%rd38], %r69;
	mul.wide.u32 	%rd39, %r109, 4;
	add.s64 	%rd40, %rd1, %rd39;
	atom.global.add.u32 	%r70, [%rd40], %r69;
	add.s32 	%r71, %r109, 1;
	ld.global.u32 	%r72, [%rd38];
	add.s64 	%rd41, %rd36, %rd37;
	ld.global.u32 	%r73, [%rd41];
	add.s32 	%r74, %r73, %r72;
	add.s64 	%rd42, %rd38, %rd37;
	st.global.u32 	[%rd42], %r74;
	mul.wide.u32 	%rd43, %r71, 4;
	add.s64 	%rd44, %rd1, %rd43;
	atom.global.add.u32 	%r75, [%rd44], %r74;
	add.s32 	%r76, %r109, 2;
	ld.global.u32 	%r77, [%rd42];
	add.s64 	%rd45, %rd41, %rd37;
	ld.global.u32 	%r78, [%rd45];
	add.s32 	%r79, %r78, %r77;
	add.s64 	%rd46, %rd42, %rd37;
	st.global.u32 	[%rd46], %r79;
	mul.wide.u32 	%rd47, %r76, 4;
	add.s64 	%rd48, %rd1, %rd47;
	atom.global.add.u32 	%r80, [%rd48], %r79;
	ld.global.u32 	%r81, [%rd46];
	add.s64 	%rd49, %rd45, %rd37;
	ld.global.u32 	%r82, [%rd49];
	add.s32 	%r83, %r82, %r81;
	add.s64 	%rd50, %rd46, %rd37;
	st.global.u32 	[%rd50], %r83;
	atom.global.add.u32 	%r84, [%rd40+12], %r83;
	add.s32 	%r109, %r109, 4;
$L__BB0_8:
	setp.eq.s32 	%p6, %r15, 0;
	@%p6 bra 	$L__BB0_13;
	setp.eq.s32 	%p7, %r15, 1;
	@%p7 bra 	$L__BB0_11;
	add.s32 	%r85, %r109, -1;
	mul.lo.s32 	%r86, %r85, %r20;
	mul.wide.s32 	%rd51, %r86, 4;
	add.s64 	%rd52, %rd3, %rd51;
	ld.global.u32 	%r87, [%rd52];
	mul.lo.s32 	%r88, %r109, %r20;
	mul.wide.s32 	%rd53, %r88, 4;
	add.s64 	%rd54, %rd2, %rd53;
	ld.global.u32 	%r89, [%rd54];
	add.s32 	%r90, %r89, %r87;
	mul.wide.s32 	%rd55, %r20, 4;
	add.s64 	%rd56, %rd52, %rd55;
	st.global.u32 	[%rd56], %r90;
	mul.wide.u32 	%rd57, %r109, 4;
	add.s64 	%rd58, %rd1, %rd57;
	atom.global.add.u32 	%r91, [%rd58], %r90;
	ld.global.u32 	%r92, [%rd56];
	add.s64 	%rd59, %rd54, %rd55;
	ld.global.u32 	%r93, [%rd59];
	add.s32 	%r94, %r93, %r92;
	add.s64 	%rd60, %rd56, %rd55;
	st.global.u32 	[%rd60], %r94;
	atom.global.add.u32 	%r95, [%rd58+4], %r94;
	add.s32 	%r109, %r109, 2;
$L__BB0_11:
	and.b32  	%r96, %r1, 1;
	setp.eq.b32 	%p8, %r96, 1;
	not.pred 	%p9, %p8;
	@%p9 bra 	$L__BB0_13;
	add.s32 	%r97, %r109, -1;
	mul.lo.s32 	%r98, %r97, %r20;
	mul.wide.s32 	%rd61, %r98, 4;
	add.s64 	%rd62, %rd3, %rd61;
	ld.global.u32 	%r99, [%rd62];
	mul.lo.s32 	%r100, %r109, %r20;
	mul.wide.s32 	%rd63, %r100, 4;
	add.s64 	%rd64, %rd2, %rd63;
	ld.global.u32 	%r101, [%rd64];
	add.s32 	%r102, %r101, %r99;
	mul.wide.s32 	%rd65, %r20, 4;
	add.s64 	%rd66, %rd62, %rd65;
	st.global.u32 	[%rd66], %r102;
	mul.wide.u32 	%rd67, %r109, 4;
	add.s64 	%rd68, %rd1, %rd67;
	atom.global.add.u32 	%r103, [%rd68], %r102;
$L__BB0_13:
	ret;

}
	// .globl	_Z7kernel2PiS_S_ii
.visible .entry _Z7kernel2PiS_S_ii(
	.param .u64 .ptr .align 1 _Z7kernel2PiS_S_ii_param_0,
	.param .u64 .ptr .align 1 _Z7kernel2PiS_S_ii_param_1,
	.param .u64 .ptr .align 1 _Z7kernel2PiS_S_ii_param_2,
	.param .u32 _Z7kernel2PiS_S_ii_param_3,
	.param .u32 _Z7kernel2PiS_S_ii_param_4
)
{
	.reg .pred 	%p<8>;
	.reg .b32 	%r<61>;
	.reg .b64 	%rd<16>;

	ld.param.u64 	%rd6, [_Z7kernel2PiS_S_ii_param_0];
	ld.param.u64 	%rd4, [_Z7kernel2PiS_S_ii_param_1];
	ld.param.u64 	%rd5, [_Z7kernel2PiS_S_ii_param_2];
	ld.param.u32 	%r18, [_Z7kernel2PiS_S_ii_param_3];
	ld.param.u32 	%r16, [_Z7kernel2PiS_S_ii_param_4];
	cvta.to.global.u64 	%rd7, %rd6;
	mov.u32 	%r19, %ctaid.x;
	mov.u32 	%r1, %tid.x;
	shl.b32 	%r2, %r1, 1;
	mad.lo.s32 	%r3, %r2, %r18, %r19;
	mul.wide.s32 	%rd8, %r3, 4;
	add.s64 	%rd1, %rd7, %rd8;
	ld.global.u32 	%r20, [%rd1];
	shl.b32 	%r21, %r1, 3;
	mov.u32 	%r22, shared;
	add.s32 	%r4, %r22, %r21;
	or.b32  	%r5, %r2, 1;
	mul.wide.s32 	%rd2, %r18, 4;
	add.s64 	%rd3, %rd1, %rd2;
	ld.global.u32 	%r23, [%rd3];
	st.shared.v2.u32 	[%r4], {%r20, %r23};
	shr.s32 	%r56, %r16, 1;
	setp.lt.s32 	%p1, %r56, 1;
	mov.b32 	%r58, 1;
	@%p1 bra 	$L__BB1_5;
	mov.b32 	%r58, 1;
$L__BB1_2:
	bar.sync 	0;
	setp.ge.s32 	%p2, %r1, %r56;
	@%p2 bra 	$L__BB1_4;
	mul.lo.s32 	%r25, %r58, %r5;
	shl.b32 	%r26, %r25, 2;
	add.s32 	%r28, %r22, %r26;
	ld.shared.u32 	%r29, [%r28+-4];
	shl.b32 	%r30, %r58, 2;
	add.s32 	%r31, %r28, %r30;
	ld.shared.u32 	%r32, [%r31+-4];
	add.s32 	%r33, %r32, %r29;
	st.shared.u32 	[%r31+-4], %r33;
$L__BB1_4:
	shl.b32 	%r58, %r58, 1;
	shr.u32 	%r10, %r56, 1;
	setp.gt.u32 	%p3, %r56, 1;
	mov.u32 	%r56, %r10;
	@%p3 bra 	$L__BB1_2;
$L__BB1_5:
	setp.ne.s32 	%p4, %r1, 0;
	@%p4 bra 	$L__BB1_7;
	shl.b32 	%r34, %r16, 2;
	add.s32 	%r36, %r22, %r34;
	mov.b32 	%r37, 0;
	st.shared.u32 	[%r36+-4], %r37;
$L__BB1_7:
	setp.lt.s32 	%p5, %r16, 2;
	@%p5 bra 	$L__BB1_12;
	mov.b32 	%r59, 1;
$L__BB1_9:
	shr.u32 	%r58, %r58, 1;
	bar.sync 	0;
	setp.ge.u32 	%p6, %r1, %r59;
	@%p6 bra 	$L__BB1_11;
	mul.lo.s32 	%r39, %r58, %r5;
	shl.b32 	%r40, %r39, 2;
	add.s32 	%r42, %r22, %r40;
	ld.shared.u32 	%r43, [%r42+-4];
	shl.b32 	%r44, %r58, 2;
	add.s32 	%r45, %r42, %r44;
	ld.shared.u32 	%r46, [%r45+-4];
	st.shared.u32 	[%r42+-4], %r46;
	add.s32 	%r47, %r46, %r43;
	st.shared.u32 	[%r45+-4], %r47;
$L__BB1_11:
	shl.b32 	%r59, %r59, 1;
	setp.lt.s32 	%p7, %r59, %r16;
	@%p7 bra 	$L__BB1_9;
$L__BB1_12:
	cvta.to.global.u64 	%rd9, %rd5;
	cvta.to.global.u64 	%rd10, %rd4;
	bar.sync 	0;
	ld.global.u32 	%r48, [%rd1];
	ld.shared.v2.u32 	{%r49, %r50}, [%r4];
	add.s32 	%r51, %r49, %r48;
	ld.global.u32 	%r52, [%rd3];
	add.s32 	%r53, %r50, %r52;
	st.shared.v2.u32 	[%r4], {%r51, %r53};
	mul.wide.u32 	%rd11, %r2, 4;
	add.s64 	%rd12, %rd9, %rd11;
	atom.global.add.u32 	%r54, [%rd12], %r51;
	atom.global.add.u32 	%r55, [%rd12+4], %r53;
	add.s64 	%rd14, %rd10, %rd8;
	st.global.u32 	[%rd14], %r51;
	add.s64 	%rd15, %rd14, %rd2;
	st.global.u32 	[%rd15], %r53;
	ret;

}


// ===== COMPILED SASS (sm_100) =====

	.target	sm_100

	.elftype	@"ET_EXEC"


//--------------------- .note.nv.tkinfo           --------------------------
	.section	.note.nv.tkinfo,"",@"SHT_NOTE"
	.sectionflags	@"SHF_NOTE_NV_TKINFO"
	.tkinfo
        /*0018*/ 	.word	0x00000002
        /*0030*/ 	.string	""
        /*0030*/ 	.string	"ptxas"
        /*0030*/ 	.string	"Cuda compilation tools, release 13.0, V13.0.88"
        /*0030*/ 	.string	"Build cuda_13.0.r13.0/compiler.36424714_0"
        /*0030*/ 	.string	"-arch sm_100 -m 64 "



//--------------------- .note.nv.cuinfo           --------------------------
	.section	.note.nv.cuinfo,"",@"SHT_NOTE"
	.sectionflags	@"SHF_NOTE_NV_CUINFO"
        /*0018*/ 	.short	0x0002
        /*001a*/ 	.short	0x0064
        /*001c*/ 	.short	0x0082
	.zero		2


//--------------------- .nv.info                  --------------------------
	.section	.nv.info,"",@"SHT_CUDA_INFO"
	.align	4


	//----- nvinfo : EIATTR_REGCOUNT
	.align		4
        /*0000*/ 	.byte	0x04, 0x2f
        /*0002*/ 	.short	(.L_1 - .L_0)
	.align		4
.L_0:
        /*0004*/ 	.word	index@(_Z6kernelPiS_S_ii)
        /*0008*/ 	.word	0x00000020


	//----- nvinfo : EIATTR_FRAME_SIZE
	.align		4
.L_1:
        /*000c*/ 	.byte	0x04, 0x11
        /*000e*/ 	.short	(.L_3 - .L_2)
	.align		4
.L_2:
        /*0010*/ 	.word	index@(_Z6kernelPiS_S_ii)
        /*0014*/ 	.word	0x00000000


	//----- nvinfo : EIATTR_REGCOUNT
	.align		4
.L_3:
        /*0018*/ 	.byte	0x04, 0x2f
        /*001a*/ 	.short	(.L_5 - .L_4)
	.align		4
.L_4:
        /*001c*/ 	.word	index@(_Z7kernel2PiS_S_ii)
        /*0020*/ 	.word	0x00000013


	//----- nvinfo : EIATTR_FRAME_SIZE
	.align		4
.L_5:
        /*0024*/ 	.byte	0x04, 0x11
        /*0026*/ 	.short	(.L_7 - .L_6)
	.align		4
.L_6:
        /*0028*/ 	.word	index@(_Z7kernel2PiS_S_ii)
        /*002c*/ 	.word	0x00000000


	//----- nvinfo : EIATTR_MIN_STACK_SIZE
	.align		4
.L_7:
        /*0030*/ 	.byte	0x04, 0x12
        /*0032*/ 	.short	(.L_9 - .L_8)
	.align		4
.L_8:
        /*0034*/ 	.word	index@(_Z7kernel2PiS_S_ii)
        /*0038*/ 	.word	0x00000000


	//----- nvinfo : EIATTR_MIN_STACK_SIZE
	.align		4
.L_9:
        /*003c*/ 	.byte	0x04, 0x12
        /*003e*/ 	.short	(.L_11 - .L_10)
	.align		4
.L_10:
        /*0040*/ 	.word	index@(_Z6kernelPiS_S_ii)
        /*0044*/ 	.word	0x00000000
.L_11:


//--------------------- .nv.compat                --------------------------
	.section	.nv.compat,"",@"SHT_CUDA_COMPAT_INFO"
	.align	4
        /*0000*/ 	.byte	0x02, 0x09, 0x00, 0x00, 0x02, 0x02, 0x01, 0x00, 0x02, 0x05, 0x05, 0x00, 0x03, 0x07, 0x01, 0x01
        /*0010*/ 	.byte	0x02, 0x03, 0x00, 0x00, 0x02, 0x06, 0x01, 0x00, 0x04, 0x0b, 0x08, 0x00, 0x09, 0x00, 0x00, 0x00
        /*0020*/ 	.byte	0x00, 0x00, 0x00, 0x00


//--------------------- .nv.info._Z7kernel2PiS_S_ii --------------------------
	.section	.nv.info._Z7kernel2PiS_S_ii,"",@"SHT_CUDA_INFO"
	.sectionflags	@""
	.align	4


	//----- nvinfo : EIATTR_CUDA_API_VERSION
	.align		4
        /*0000*/ 	.byte	0x04, 0x37
        /*0002*/ 	.short	(.L_13 - .L_12)
.L_12:
        /*0004*/ 	.word	0x00000082


	//----- nvinfo : EIATTR_KPARAM_INFO
	.align		4
.L_13:
        /*0008*/ 	.byte	0x04, 0x17
        /*000a*/ 	.short	(.L_15 - .L_14)
.L_14:
        /*000c*/ 	.word	0x00000000
        /*0010*/ 	.short	0x0004
        /*0012*/ 	.short	0x001c
        /*0014*/ 	.byte	0x00, 0xf0, 0x11, 0x00


	//----- nvinfo : EIATTR_KPARAM_INFO
	.align		4
.L_15:
        /*0018*/ 	.byte	0x04, 0x17
        /*001a*/ 	.short	(.L_17 - .L_16)
.L_16:
        /*001c*/ 	.word	0x00000000
        /*0020*/ 	.short	0x0003
        /*0022*/ 	.short	0x0018
        /*0024*/ 	.byte	0x00, 0xf0, 0x11, 0x00


	//----- nvinfo : EIATTR_KPARAM_INFO
	.align		4
.L_17:
        /*0028*/ 	.byte	0x04, 0x17
        /*002a*/ 	.short	(.L_19 - .L_18)
.L_18:
        /*002c*/ 	.word	0x00000000
        /*0030*/ 	.short	0x0002
        /*0032*/ 	.short	0x0010
        /*0034*/ 	.byte	0x00, 0xf5, 0x21, 0x00


	//----- nvinfo : EIATTR_KPARAM_INFO
	.align		4
.L_19:
        /*0038*/ 	.byte	0x04, 0x17
        /*003a*/ 	.short	(.L_21 - .L_20)
.L_20:
        /*003c*/ 	.word	0x00000000
        /*0040*/ 	.short	0x0001
        /*0042*/ 	.short	0x0008
        /*0044*/ 	.byte	0x00, 0xf5, 0x21, 0x00


	//----- nvinfo : EIATTR_KPARAM_INFO
	.align		4
.L_21:
        /*0048*/ 	.byte	0x04, 0x17
        /*004a*/ 	.short	(.L_23 - .L_22)
.L_22:
        /*004c*/ 	.word	0x00000000
        /*0050*/ 	.short	0x0000
        /*0052*/ 	.short	0x0000
        /*0054*/ 	.byte	0x00, 0xf5, 0x21, 0x00


	//----- nvinfo : EIATTR_SPARSE_MMA_MASK
	.align		4
.L_23:
        /*0058*/ 	.byte	0x03, 0x50
        /*005a*/ 	.short	0x0000


	//----- nvinfo : EIATTR_MAXREG_COUNT
	.align		4
        /*005c*/ 	.byte	0x03, 0x1b
        /*005e*/ 	.short	0x00ff


	//----- nvinfo : EIATTR_NUM_BARRIERS
	.align		4
        /*0060*/ 	.byte	0x02, 0x4c
        /*0062*/ 	.byte	0x01
	.zero		1


	//----- nvinfo : EIATTR_MERCURY_ISA_VERSION
	.align		4
        /*0064*/ 	.byte	0x03, 0x5f
        /*0066*/ 	.short	0x0101


	//----- nvinfo : EIATTR_VRC_CTA_INIT_COUNT
	.align		4
        /*0068*/ 	.byte	0x02, 0x4a
	.zero		1
	.zero		1


	//----- nvinfo : EIATTR_EXIT_INSTR_OFFSETS
	.align		4
        /*006c*/ 	.byte	0x04, 0x1c
        /*006e*/ 	.short	(.L_25 - .L_24)


	//   ....[0]....
.L_24:
        /*0070*/ 	.word	0x000004b0


	//----- nvinfo : EIATTR_CBANK_PARAM_SIZE
	.align		4
.L_25:
        /*0074*/ 	.byte	0x03, 0x19
        /*0076*/ 	.short	0x0020


	//----- nvinfo : EIATTR_PARAM_CBANK
	.align		4
        /*0078*/ 	.byte	0x04, 0x0a
        /*007a*/ 	.short	(.L_27 - .L_26)
	.align		4
.L_26:
        /*007c*/ 	.word	index@(.nv.constant0._Z7kernel2PiS_S_ii)
        /*0080*/ 	.short	0x0380
        /*0082*/ 	.short	0x0020


	//----- nvinfo : EIATTR_SW_WAR
	.align		4
.L_27:
        /*0084*/ 	.byte	0x04, 0x36
        /*0086*/ 	.short	(.L_29 - .L_28)
.L_28:
        /*0088*/ 	.word	0x00000008
.L_29:


//--------------------- .nv.info._Z6kernelPiS_S_ii --------------------------
	.section	.nv.info._Z6kernelPiS_S_ii,"",@"SHT_CUDA_INFO"
	.sectionflags	@""
	.align	4


	//----- nvinfo : EIATTR_CUDA_API_VERSION
	.align		4
        /*0000*/ 	.byte	0x04, 0x37
        /*0002*/ 	.short	(.L_31 - .L_30)
.L_30:
        /*0004*/ 	.word	0x00000082


	//----- nvinfo : EIATTR_KPARAM_INFO
	.align		4
.L_31:
        /*0008*/ 	.byte	0x04, 0x17
        /*000a*/ 	.short	(.L_33 - .L_32)
.L_32:
        /*000c*/ 	.word	0x00000000
        /*0010*/ 	.short	0x0004
        /*0012*/ 	.short	0x001c
        /*0014*/ 	.byte	0x00, 0xf0, 0x11, 0x00


	//----- nvinfo : EIATTR_KPARAM_INFO
	.align		4
.L_33:
        /*0018*/ 	.byte	0x04, 0x17
        /*001a*/ 	.short	(.L_35 - .L_34)
.L_34:
        /*001c*/ 	.word	0x00000000
        /*0020*/ 	.short	0x0003
        /*0022*/ 	.short	0x0018
        /*0024*/ 	.byte	0x00, 0xf0, 0x11, 0x00


	//----- nvinfo : EIATTR_KPARAM_INFO
	.align		4
.L_35:
        /*0028*/ 	.byte	0x04, 0x17
        /*002a*/ 	.short	(.L_37 - .L_36)
.L_36:
        /*002c*/ 	.word	0x00000000
        /*0030*/ 	.short	0x0002
        /*0032*/ 	.short	0x0010
        /*0034*/ 	.byte	0x00, 0xf5, 0x21, 0x00


	//----- nvinfo : EIATTR_KPARAM_INFO
	.align		4
.L_37:
        /*0038*/ 	.byte	0x04, 0x17
        /*003a*/ 	.short	(.L_39 - .L_38)
.L_38:
        /*003c*/ 	.word	0x00000000
        /*0040*/ 	.short	0x0001
        /*0042*/ 	.short	0x0008
        /*0044*/ 	.byte	0x00, 0xf5, 0x21, 0x00


	//----- nvinfo : EIATTR_KPARAM_INFO
	.align		4
.L_39:
        /*0048*/ 	.byte	0x04, 0x17
        /*004a*/ 	.short	(.L_41 - .L_40)
.L_40:
        /*004c*/ 	.word	0x00000000
        /*0050*/ 	.short	0x0000
        /*0052*/ 	.short	0x0000
        /*0054*/ 	.byte	0x00, 0xf5, 0x21, 0x00


	//----- nvinfo : EIATTR_SPARSE_MMA_MASK
	.align		4
.L_41:
        /*0058*/ 	.byte	0x03, 0x50
        /*005a*/ 	.short	0x0000


	//----- nvinfo : EIATTR_MAXREG_COUNT
	.align		4
        /*005c*/ 	.byte	0x03, 0x1b
        /*005e*/ 	.short	0x00ff


	//----- nvinfo : EIATTR_MERCURY_ISA_VERSION
	.align		4
        /*0060*/ 	.byte	0x03, 0x5f
        /*0062*/ 	.short	0x0101


	//----- nvinfo : EIATTR_INT_WARP_WIDE_INSTR_OFFSETS
	.align		4
        /*0064*/ 	.byte	0x04, 0x31
        /*0066*/ 	.short	(.L_43 - .L_42)


	//   ....[0]....
.L_42:
        /*0068*/ 	.word	0x000000c0


	//   ....[1]....
        /*006c*/ 	.word	0x00000110


	//   ....[2]....
        /*0070*/ 	.word	0x000002c0


	//   ....[3]....
        /*0074*/ 	.word	0x00000340


	//   ....[4]....
        /*0078*/ 	.word	0x000003d0


	//   ....[5]....
        /*007c*/ 	.word	0x00000460


	//   ....[6]....
        /*0080*/ 	.word	0x000004f0


	//   ....[7]....
        /*0084*/ 	.word	0x00000580


	//   ....[8]....
        /*0088*/ 	.word	0x00000610


	//   ....[9]....
        /*008c*/ 	.word	0x000006a0


	//   ....[10]....
        /*0090*/ 	.word	0x00000780


	//   ....[11]....
        /*0094*/ 	.word	0x000008e0


	//   ....[12]....
        /*0098*/ 	.word	0x00000950


	//   ....[13]....
        /*009c*/ 	.word	0x000009f0


	//   ....[14]....
        /*00a0*/ 	.word	0x00000a90


	//   ....[15]....
        /*00a4*/ 	.word	0x00000b30


	//   ....[16]....
        /*00a8*/ 	.word	0x00000c50


	//   ....[17]....
        /*00ac*/ 	.word	0x00000cc0


	//   ....[18]....
        /*00b0*/ 	.word	0x00000d50


	//   ....[19]....
        /*00b4*/ 	.word	0x00000e40


	//   ....[20]....
        /*00b8*/ 	.word	0x00000ea0


	//----- nvinfo : EIATTR_VRC_CTA_INIT_COUNT
	.align		4
.L_43:
        /*00bc*/ 	.byte	0x02, 0x4a
	.zero		1
	.zero		1


	//----- nvinfo : EIATTR_EXIT_INSTR_OFFSETS
	.align		4
        /*00c0*/ 	.byte	0x04, 0x1c
        /*00c2*/ 	.short	(.L_45 - .L_44)


	//   ....[0]....
.L_44:
        /*00c4*/ 	.word	0x00000160


	//   ....[1]....
        /*00c8*/ 	.word	0x00000800


	//   ....[2]....
        /*00cc*/ 	.word	0x00000b80


	//   ....[3]....
        /*00d0*/ 	.word	0x00000da0


	//   ....[4]....
        /*00d4*/ 	.word	0x00000ee0


	//----- nvinfo : EIATTR_CBANK_PARAM_SIZE
	.align		4
.L_45:
        /*00d8*/ 	.byte	0x03, 0x19
        /*00da*/ 	.short	0x0020


	//----- nvinfo : EIATTR_PARAM_CBANK
	.align		4
        /*00dc*/ 	.byte	0x04, 0x0a
        /*00de*/ 	.short	(.L_47 - .L_46)
	.align		4
.L_46:
        /*00e0*/ 	.word	index@(.nv.constant0._Z6kernelPiS_S_ii)
        /*00e4*/ 	.short	0x0380
        /*00e6*/ 	.short	0x0020


	//----- nvinfo : EIATTR_SW_WAR
	.align		4
.L_47:
        /*00e8*/ 	.byte	0x04, 0x36
        /*00ea*/ 	.short	(.L_49 - .L_48)
.L_48:
        /*00ec*/ 	.word	0x00000008
.L_49:


//--------------------- .nv.callgraph             --------------------------
	.section	.nv.callgraph,"",@"SHT_CUDA_CALLGRAPH"
	.align	4
	.sectionentsize	8
	.align		4
        /*0000*/ 	.word	0x00000000
	.align		4
        /*0004*/ 	.word	0xffffffff
	.align		4
        /*0008*/ 	.word	0x00000000
	.align		4
        /*000c*/ 	.word	0xfffffffe
	.align		4
        /*0010*/ 	.word	0x00000000
	.align		4
        /*0014*/ 	.word	0xfffffffd
	.align		4
        /*0018*/ 	.word	0x00000000
	.align		4
        /*001c*/ 	.word	0xfffffffc


//--------------------- .text._Z7kernel2PiS_S_ii  --------------------------
	.section	.text._Z7kernel2PiS_S_ii,"ax",@progbits
	.align	128
        .global         _Z7kernel2PiS_S_ii
        .type           _Z7kernel2PiS_S_ii,@function
        .size           _Z7kernel2PiS_S_ii,(.L_x_10 - _Z7kernel2PiS_S_ii)
        .other          _Z7kernel2PiS_S_ii,@"STO_CUDA_ENTRY STV_DEFAULT"
_Z7kernel2PiS_S_ii:
.text._Z7kernel2PiS_S_ii:
[----:B------:R-:W-:Y:S01]  /*0000*/  LDC R1, c[0x0][0x37c] ;  /* 0x0000df00ff017b82 */ /* 0x000fe20000000800 */
[----:B------:R-:W0:Y:S07]  /*0010*/  S2R R8, SR_TID.X ;  /* 0x0000000000087919 */ /* 0x000e2e0000002100 */
[----:B------:R-:W1:Y:S01]  /*0020*/  S2UR UR4, SR_CTAID.X ;  /* 0x00000000000479c3 */ /* 0x000e620000002500 */
[----:B------:R-:W2:Y:S07]  /*0030*/  LDCU.64 UR6, c[0x0][0x358] ;  /* 0x00006b00ff0677ac */ /* 0x000eae0008000a00 */
[----:B------:R-:W1:Y:S08]  /*0040*/  LDC.64 R12, c[0x0][0x398] ;  /* 0x0000e600ff0c7b82 */ /* 0x000e700000000a00 */
[----:B------:R-:W3:Y:S08]  /*0050*/  LDC.64 R2, c[0x0][0x380] ;  /* 0x0000e000ff027b82 */ /* 0x000ef00000000a00 */
[----:B------:R-:W4:Y:S01]  /*0060*/  S2UR UR5, SR_CgaCtaId ;  /* 0x00000000000579c3 */ /* 0x000f220000008800 */
[----:B0-----:R-:W-:-:S07]  /*0070*/  IMAD.SHL.U32 R7, R8, 0x2, RZ ;  /* 0x0000000208077824 */ /* 0x001fce00078e00ff */
[----:B------:R-:W0:Y:S01]  /*0080*/  LDC R15, c[0x0][0x39c] ;  /* 0x0000e700ff0f7b82 */ /* 0x000e220000000800 */
[----:B-1----:R-:W-:-:S04]  /*0090*/  IMAD R6, R7, R12, UR4 ;  /* 0x0000000407067e24 */ /* 0x002fc8000f8e020c */
[----:B---3--:R-:W-:-:S05]  /*00a0*/  IMAD.WIDE R2, R6, 0x4, R2 ;  /* 0x0000000406027825 */ /* 0x008fca00078e0202 */
[----:B--2---:R-:W2:Y:S01]  /*00b0*/  LDG.E R10, desc[UR6][R2.64] ;  /* 0x00000006020a7981 */ /* 0x004ea2000c1e1900 */
[----:B------:R-:W-:-:S05]  /*00c0*/  IMAD.WIDE R4, R12, 0x4, R2 ;  /* 0x000000040c047825 */ /* 0x000fca00078e0202 */
[----:B------:R-:W2:Y:S01]  /*00d0*/  LDG.E R11, desc[UR6][R4.64] ;  /* 0x00000006040b7981 */ /* 0x000ea2000c1e1900 */
[----:B------:R-:W-:Y:S02]  /*00e0*/  UMOV UR4, 0x400 ;  /* 0x0000040000047882 */ /* 0x000fe40000000000 */
[----:B----4-:R-:W-:-:S06]  /*00f0*/  ULEA UR4, UR5, UR4, 0x18 ;  /* 0x0000000405047291 */ /* 0x010fcc000f8ec0ff */
[----:B------:R-:W-:Y:S02]  /*0100*/  LEA R0, R8, UR4, 0x3 ;  /* 0x0000000408007c11 */ /* 0x000fe4000f8e18ff */
[----:B------:R-:W-:-:S04]  /*0110*/  SHF.R.S32.HI R12, RZ, 0x1, R13 ;  /* 0x00000001ff0c7819 */ /* 0x000fc8000001140d */
[----:B------:R-:W-:Y:S01]  /*0120*/  ISETP.GE.AND P2, PT, R12, 0x1, PT ;  /* 0x000000010c00780c */ /* 0x000fe20003f46270 */
[----:B------:R-:W-:Y:S01]  /*0130*/  IMAD.MOV.U32 R14, RZ, RZ, 0x1 ;  /* 0x00000001ff0e7424 */ /* 0x000fe200078e00ff */
[----:B------:R-:W-:Y:S02]  /*0140*/  ISETP.NE.AND P0, PT, R8, RZ, PT ;  /* 0x000000ff0800720c */ /* 0x000fe40003f05270 */
[----:B0-----:R-:W-:Y:S02]  /*0150*/  ISETP.GE.AND P1, PT, R15, 0x2, PT ;  /* 0x000000020f00780c */ /* 0x001fe40003f26270 */
[----:B------:R-:W-:Y:S01]  /*0160*/  IADD3 R9, PT, PT, R7, 0x1, RZ ;  /* 0x0000000107097810 */ /* 0x000fe20007ffe0ff */
[----:B--2---:R0:W-:Y:S06]  /*0170*/  STS.64 [R0], R10 ;  /* 0x0000000a00007388 */ /* 0x0041ec0000000a00 */
[----:B------:R-:W-:Y:S05]  /*0180*/  @!P2 BRA `(.L_x_0) ;  /* 0x000000000038a947 */ /* 0x000fea0003800000 */
[----:B------:R-:W-:-:S07]  /*0190*/  IMAD.MOV.U32 R14, RZ, RZ, 0x1 ;  /* 0x00000001ff0e7424 */ /* 0x000fce00078e00ff */
.L_x_1:
[----:B------:R-:W-:Y:S01]  /*01a0*/  BAR.SYNC.DEFER_BLOCKING 0x0 ;  /* 0x0000000000007b1d */ /* 0x000fe20000010000 */
[----:B------:R-:W-:-:S13]  /*01b0*/  ISETP.GE.AND P2, PT, R8, R12, PT ;  /* 0x0000000c0800720c */ /* 0x000fda0003f46270 */
[----:B0-----:R-:W-:-:S05]  /*01c0*/  @!P2 IMAD R10, R9, R14, RZ ;  /* 0x0000000e090aa224 */ /* 0x001fca00078e02ff */
[----:B------:R-:W-:-:S05]  /*01d0*/  @!P2 LEA R11, R10, UR4, 0x2 ;  /* 0x000000040a0bac11 */ /* 0x000fca000f8e10ff */
[C---:B------:R-:W-:Y:S02]  /*01e0*/  @!P2 IMAD R10, R14.reuse, 0x4, R11 ;  /* 0x000000040e0aa824 */ /* 0x040fe400078e020b */
[----:B------:R-:W-:Y:S01]  /*01f0*/  @!P2 LDS R11, [R11+-0x4] ;  /* 0xfffffc000b0ba984 */ /* 0x000fe20000000800 */
[----:B------:R-:W-:-:S03]  /*0200*/  IMAD.SHL.U32 R14, R14, 0x2, RZ ;  /* 0x000000020e0e7824 */ /* 0x000fc600078e00ff */
[----:B------:R-:W0:Y:S02]  /*0210*/  @!P2 LDS R16, [R10+-0x4] ;  /* 0xfffffc000a10a984 */ /* 0x000e240000000800 */
[----:B0-----:R-:W-:-:S05]  /*0220*/  @!P2 IADD3 R13, PT, PT, R11, R16, RZ ;  /* 0x000000100b0da210 */ /* 0x001fca0007ffe0ff */
[----:B------:R1:W-:Y:S01]  /*0230*/  @!P2 STS [R10+-0x4], R13 ;  /* 0xfffffc0d0a00a388 */ /* 0x0003e20000000800 */
[----:B------:R-:W-:Y:S02]  /*0240*/  ISETP.GT.U32.AND P2, PT, R12, 0x1, PT ;  /* 0x000000010c00780c */ /* 0x000fe40003f44070 */
[----:B------:R-:W-:-:S11]  /*0250*/  SHF.R.U32.HI R12, RZ, 0x1, R12 ;  /* 0x00000001ff0c7819 */ /* 0x000fd6000001160c */
[----:B-1----:R-:W-:Y:S05]  /*0260*/  @P2 BRA `(.L_x_1) ;  /* 0xfffffffc00cc2947 */ /* 0x002fea000383ffff */
.L_x_0:
[----:B0-----:R-:W-:-:S05]  /*0270*/  @!P0 LEA R10, R15, UR4, 0x2 ;  /* 0x000000040f0a8c11 */ /* 0x001fca000f8e10ff */
[----:B------:R0:W-:Y:S01]  /*0280*/  @!P0 STS [R10+-0x4], RZ ;  /* 0xfffffcff0a008388 */ /* 0x0001e20000000800 */
[----:B------:R-:W-:Y:S05]  /*0290*/  @!P1 BRA `(.L_x_2) ;  /* 0x0000000000409947 */ /* 0x000fea0003800000 */
[----:B------:R-:W1:Y:S01]  /*02a0*/  LDCU UR8, c[0x0][0x39c] ;  /* 0x00007380ff0877ac */ /* 0x000e620008000800 */
[----:B------:R-:W-:-:S05]  /*02b0*/  UMOV UR5, 0x1 ;  /* 0x0000000100057882 */ /* 0x000fca0000000000 */
.L_x_3:
[----:B------:R-:W-:Y:S01]  /*02c0*/  BAR.SYNC.DEFER_BLOCKING 0x0 ;  /* 0x0000000000007b1d */ /* 0x000fe20000010000 */
[----:B------:R-:W-:Y:S01]  /*02d0*/  ISETP.GE.U32.AND P0, PT, R8, UR5, PT ;  /* 0x0000000508007c0c */ /* 0x000fe2000bf06070 */
[----:B------:R-:W-:Y:S01]  /*02e0*/  USHF.L.U32 UR5, UR5, 0x1, URZ ;  /* 0x0000000105057899 */ /* 0x000fe200080006ff */
[----:B------:R-:W-:-:S03]  /*02f0*/  SHF.R.U32.HI R14, RZ, 0x1, R14 ;  /* 0x00000001ff0e7819 */ /* 0x000fc6000001160e */
[----:B-1----:R-:W-:-:S08]  /*0300*/  UISETP.GE.AND UP0, UPT, UR5, UR8, UPT ;  /* 0x000000080500728c */ /* 0x002fd0000bf06270 */
[----:B0-----:R-:W-:-:S05]  /*0310*/  @!P0 IMAD R10, R9, R14, RZ ;  /* 0x0000000e090a8224 */ /* 0x001fca00078e02ff */
[----:B--2---:R-:W-:-:S05]  /*0320*/  @!P0 LEA R11, R10, UR4, 0x2 ;  /* 0x000000040a0b8c11 */ /* 0x004fca000f8e10ff */
[----:B------:R-:W-:Y:S01]  /*0330*/  @!P0 IMAD R12, R14, 0x4, R11 ;  /* 0x000000040e0c8824 */ /* 0x000fe200078e020b */
[----:B------:R-:W-:Y:S04]  /*0340*/  @!P0 LDS R10, [R11+-0x4] ;  /* 0xfffffc000b0a8984 */ /* 0x000fe80000000800 */
[----:B------:R-:W0:Y:S02]  /*0350*/  @!P0 LDS R13, [R12+-0x4] ;  /* 0xfffffc000c0d8984 */ /* 0x000e240000000800 */
[----:B0-----:R-:W-:Y:S02]  /*0360*/  @!P0 IADD3 R15, PT, PT, R10, R13, RZ ;  /* 0x0000000d0a0f8210 */ /* 0x001fe40007ffe0ff */
[----:B------:R2:W-:Y:S04]  /*0370*/  @!P0 STS [R11+-0x4], R13 ;  /* 0xfffffc0d0b008388 */ /* 0x0005e80000000800 */
[----:B------:R2:W-:Y:S01]  /*0380*/  @!P0 STS [R12+-0x4], R15 ;  /* 0xfffffc0f0c008388 */ /* 0x0005e20000000800 */
[----:B------:R-:W-:Y:S05]  /*0390*/  BRA.U !UP0, `(.L_x_3) ;  /* 0xfffffffd08c87547 */ /* 0x000fea000b83ffff */
.L_x_2:
[----:B------:R-:W-:Y:S08]  /*03a0*/  BAR.SYNC.DEFER_BLOCKING 0x0 ;  /* 0x0000000000007b1d */ /* 0x000ff00000010000 */
[----:B------:R-:W1:Y:S08]  /*03b0*/  LDC.64 R8, c[0x0][0x390] ;  /* 0x0000e400ff087b82 */ /* 0x000e700000000a00 */
[----:B--2---:R-:W2:Y:S01]  /*03c0*/  LDC R15, c[0x0][0x398] ;  /* 0x0000e600ff0f7b82 */ /* 0x004ea20000000800 */
[----:B------:R-:W3:Y:S04]  /*03d0*/  LDG.E R3, desc[UR6][R2.64] ;  /* 0x0000000602037981 */ /* 0x000ee8000c1e1900 */
[----:B------:R-:W4:Y:S01]  /*03e0*/  LDG.E R4, desc[UR6][R4.64] ;  /* 0x0000000604047981 */ /* 0x000f22000c1e1900 */
[----:B-1----:R-:W-:-:S03]  /*03f0*/  IMAD.WIDE.U32 R8, R7, 0x4, R8 ;  /* 0x0000000407087825 */ /* 0x002fc600078e0008 */
[----:B0-----:R-:W3:Y:S02]  /*0400*/  LDS.64 R10, [R0] ;  /* 0x00000000000a7984 */ /* 0x001ee40000000a00 */
[----:B---3--:R-:W-:Y:S01]  /*0410*/  IMAD.IADD R12, R3, 0x1, R10 ;  /* 0x00000001030c7824 */ /* 0x008fe200078e020a */
[----:B----4-:R-:W-:-:S04]  /*0420*/  IADD3 R13, PT, PT, R11, R4, RZ ;  /* 0x000000040b0d7210 */ /* 0x010fc80007ffe0ff */
[----:B------:R-:W-:Y:S01]  /*0430*/  REDG.E.ADD.STRONG.GPU desc[UR6][R8.64], R12 ;  /* 0x0000000c0800798e */ /* 0x000fe2000c12e106 */
[----:B------:R-:W0:Y:S03]  /*0440*/  LDC.64 R10, c[0x0][0x388] ;  /* 0x0000e200ff0a7b82 */ /* 0x000e260000000a00 */
[----:B------:R-:W-:Y:S04]  /*0450*/  REDG.E.ADD.STRONG.GPU desc[UR6][R8.64+0x4], R13 ;  /* 0x0000040d0800798e */ /* 0x000fe8000c12e106 */
[----:B------:R-:W-:Y:S01]  /*0460*/  STS.64 [R0], R12 ;  /* 0x0000000c00007388 */ /* 0x000fe20000000a00 */
[----:B0-----:R-:W-:-:S05]  /*0470*/  IMAD.WIDE R6, R6, 0x4, R10 ;  /* 0x0000000406067825 */ /* 0x001fca00078e020a */
[----:B------:R-:W-:Y:S01]  /*0480*/  STG.E desc[UR6][R6.64], R12 ;  /* 0x0000000c06007986 */ /* 0x000fe2000c101906 */
[----:B--2---:R-:W-:-:S05]  /*0490*/  IMAD.WIDE R2, R15, 0x4, R6 ;  /* 0x000000040f027825 */ /* 0x004fca00078e0206 */
[----:B------:R-:W-:Y:S01]  /*04a0*/  STG.E desc[UR6][R2.64], R13 ;  /* 0x0000000d02007986 */ /* 0x000fe2000c101906 */
[----:B------:R-:W-:Y:S05]  /*04b0*/  EXIT ;  /* 0x000000000000794d */ /* 0x000fea0003800000 */
.L_x_4:
[----:B------:R-:W-:-:S00]  /*04c0*/  BRA `(.L_x_4) ;  /* 0xfffffffc00fc7947 */ /* 0x000fc0000383ffff */
[----:B------:R-:W-:-:S00]  /*04d0*/  NOP ;  /* 0x0000000000007918 */ /* 0x000fc00000000000 */
        /* <DEDUP_REMOVED lines=10> */
.L_x_10:


//--------------------- .text._Z6kernelPiS_S_ii   --------------------------
	.section	.text._Z6kernelPiS_S_ii,"ax",@progbits
	.align	128
        .global         _Z6kernelPiS_S_ii
        .type           _Z6kernelPiS_S_ii,@function
        .size           _Z6kernelPiS_S_ii,(.L_x_11 - _Z6kernelPiS_S_ii)
        .other          _Z6kernelPiS_S_ii,@"STO_CUDA_ENTRY STV_DEFAULT"
_Z6kernelPiS_S_ii:
.text._Z6kernelPiS_S_ii:
[----:B------:R-:W-:Y:S01]  /*0000*/  LDC R1, c[0x0][0x37c] ;  /* 0x0000df00ff017b82 */ /* 0x000fe20000000800 */
[----:B------:R-:W0:Y:S07]  /*0010*/  S2R R0, SR_TID.X ;  /* 0x0000000000007919 */ /* 0x000e2e0000002100 */
[----:B------:R-:W0:Y:S01]  /*0020*/  S2UR UR4, SR_CTAID.X ;  /* 0x00000000000479c3 */ /* 0x000e220000002500 */
[----:B------:R-:W1:Y:S07]  /*0030*/  LDCU.64 UR6, c[0x0][0x358] ;  /* 0x00006b00ff0677ac */ /* 0x000e6e0008000a00 */
[----:B------:R-:W0:Y:S08]  /*0040*/  LDC R9, c[0x0][0x360] ;  /* 0x0000d800ff097b82 */ /* 0x000e300000000800 */
[----:B------:R-:W2:Y:S08]  /*0050*/  LDC.64 R2, c[0x0][0x380] ;  /* 0x0000e000ff027b82 */ /* 0x000eb00000000a00 */
[----:B------:R-:W3:Y:S01]  /*0060*/  LDC.64 R4, c[0x0][0x388] ;  /* 0x0000e200ff047b82 */ /* 0x000ee20000000a00 */
[----:B0-----:R-:W-:-:S07]  /*0070*/  IMAD R9, R9, UR4, R0 ;  /* 0x0000000409097c24 */ /* 0x001fce000f8e0200 */
[----:B------:R-:W0:Y:S01]  /*0080*/  LDC.64 R6, c[0x0][0x390] ;  /* 0x0000e400ff067b82 */ /* 0x000e220000000a00 */
[----:B--2---:R-:W-:-:S07]  /*0090*/  IMAD.WIDE R2, R9, 0x4, R2 ;  /* 0x0000000409027825 */ /* 0x004fce00078e0202 */
[----:B------:R-:W2:Y:S01]  /*00a0*/  LDC R8, c[0x0][0x39c] ;  /* 0x0000e700ff087b82 */ /* 0x000ea20000000800 */
[----:B-1----:R-:W4:Y:S01]  /*00b0*/  LDG.E R11, desc[UR6][R2.64] ;  /* 0x00000006020b7981 */ /* 0x002f22000c1e1900 */
[----:B------:R-:W-:Y:S02]  /*00c0*/  VOTEU.ANY UR4, UPT, PT ;  /* 0x0000000000047886 */ /* 0x000fe400038e0100 */
[----:B------:R-:W-:Y:S01]  /*00d0*/  UFLO.U32 UR4, UR4 ;  /* 0x00000004000472bd */ /* 0x000fe200080e0000 */
[----:B------:R-:W1:Y:S01]  /*00e0*/  S2R R0, SR_LANEID ;  /* 0x0000000000007919 */ /* 0x000e620000000000 */
[----:B---3--:R-:W-:-:S04]  /*00f0*/  IMAD.WIDE R4, R9, 0x4, R4 ;  /* 0x0000000409047825 */ /* 0x008fc800078e0204 */
[----:B-1----:R-:W-:Y:S01]  /*0100*/  ISETP.EQ.U32.AND P0, PT, R0, UR4, PT ;  /* 0x0000000400007c0c */ /* 0x002fe2000bf02070 */
[----:B----4-:R-:W1:Y:S01]  /*0110*/  REDUX.SUM UR5, R11 ;  /* 0x000000000b0573c4 */ /* 0x010e62000000c000 */
[----:B------:R3:W-:Y:S01]  /*0120*/  STG.E desc[UR6][R4.64], R11 ;  /* 0x0000000b04007986 */ /* 0x0007e2000c101906 */
[----:B-1----:R-:W-:-:S10]  /*0130*/  MOV R9, UR5 ;  /* 0x0000000500097c02 */ /* 0x002fd40008000f00 */
[----:B0-----:R3:W-:Y:S01]  /*0140*/  @P0 REDG.E.ADD.STRONG.GPU desc[UR6][R6.64], R9 ;  /* 0x000000090600098e */ /* 0x0017e2000c12e106 */
[----:B--2---:R-:W-:-:S13]  /*0150*/  ISETP.GE.AND P0, PT, R8, 0x2, PT ;  /* 0x000000020800780c */ /* 0x004fda0003f06270 */
[----:B---3--:R-:W-:Y:S05]  /*0160*/  @!P0 EXIT ;  /* 0x000000000000894d */ /* 0x008fea0003800000 */
[----:B------:R-:W-:Y:S01]  /*0170*/  IADD3 R6, PT, PT, R8, -0x2, RZ ;  /* 0xfffffffe08067810 */ /* 0x000fe20007ffe0ff */
[----:B------:R-:W-:-:S03]  /*0180*/  IMAD.MOV.U32 R7, RZ, RZ, 0x1 ;  /* 0x00000001ff077424 */ /* 0x000fc600078e00ff */
[----:B------:R-:W-:Y:S02]  /*0190*/  ISETP.GE.U32.AND P0, PT, R6, 0x7, PT ;  /* 0x000000070600780c */ /* 0x000fe40003f06070 */
[----:B------:R-:W-:-:S04]  /*01a0*/  IADD3 R6, PT, PT, R8, -0x1, RZ ;  /* 0xffffffff08067810 */ /* 0x000fc80007ffe0ff */
[----:B------:R-:W-:-:S07]  /*01b0*/  LOP3.LUT R22, R6, 0x7, RZ, 0xc0, !PT ;  /* 0x0000000706167812 */ /* 0x000fce00078ec0ff */
[----:B------:R-:W-:Y:S05]  /*01c0*/  @!P0 BRA `(.L_x_5) ;  /* 0x0000000400888947 */ /* 0x000fea0003800000 */
[----:B------:R-:W0:Y:S01]  /*01d0*/  LDCU.64 UR4, c[0x0][0x390] ;  /* 0x00007200ff0477ac */ /* 0x000e220008000a00 */
[----:B------:R-:W1:Y:S01]  /*01e0*/  LDC R11, c[0x0][0x398] ;  /* 0x0000e600ff0b7b82 */ /* 0x000e620000000800 */
[----:B------:R-:W-:Y:S01]  /*01f0*/  LOP3.LUT R12, R6, 0xfffffff8, RZ, 0xc0, !PT ;  /* 0xfffffff8060c7812 */ /* 0x000fe200078ec0ff */
[----:B------:R-:W-:Y:S01]  /*0200*/  HFMA2 R13, -RZ, RZ, 0, 0 ;  /* 0x00000000ff0d7431 */ /* 0x000fe200000001ff */
[----:B------:R-:W-:Y:S02]  /*0210*/  MOV R7, RZ ;  /* 0x000000ff00077202 */ /* 0x000fe40000000f00 */
[----:B------:R-:W-:-:S03]  /*0220*/  IADD3 R12, PT, PT, -R12, RZ, RZ ;  /* 0x000000ff0c0c7210 */ /* 0x000fc60007ffe1ff */
[----:B------:R-:W2:Y:S01]  /*0230*/  LDC R10, c[0x0][0x398] ;  /* 0x0000e600ff0a7b82 */ /* 0x000ea20000000800 */
[----:B0-----:R-:W-:-:S04]  /*0240*/  UIADD3 UR4, UP0, UPT, UR4, 0x10, URZ ;  /* 0x0000001004047890 */ /* 0x001fc8000ff1e0ff */
[----:B------:R-:W-:Y:S02]  /*0250*/  UIADD3.X UR5, UPT, UPT, URZ, UR5, URZ, UP0, !UPT ;  /* 0x00000005ff057290 */ /* 0x000fe400087fe4ff */
[----:B------:R-:W-:-:S04]  /*0260*/  IMAD.U32 R20, RZ, RZ, UR4 ;  /* 0x00000004ff147e24 */ /* 0x000fc8000f8e00ff */
[----:B------:R-:W-:-:S07]  /*0270*/  MOV R29, UR5 ;  /* 0x00000005001d7c02 */ /* 0x000fce0008000f00 */
.L_x_6:
[----:B------:R-:W-:-:S04]  /*0280*/  IMAD.WIDE R14, R13, 0x4, R4 ;  /* 0x000000040d0e7825 */ /* 0x000fc800078e0204 */
[----:B-1----:R-:W-:Y:S01]  /*0290*/  IMAD.WIDE R8, R11, 0x4, R2 ;  /* 0x000000040b087825 */ /* 0x002fe200078e0202 */
[----:B------:R-:W3:Y:S04]  /*02a0*/  LDG.E R16, desc[UR6][R14.64] ;  /* 0x000000060e107981 */ /* 0x000ee8000c1e1900 */
[----:B------:R0:W3:Y:S01]  /*02b0*/  LDG.E R17, desc[UR6][R8.64] ;  /* 0x0000000608117981 */ /* 0x0000e2000c1e1900 */
[----:B------:R-:W-:Y:S01]  /*02c0*/  VOTEU.ANY UR4, UPT, PT ;  /* 0x0000000000047886 */ /* 0x000fe200038e0100 */
[----:B--2---:R-:W-:Y:S01]  /*02d0*/  IMAD.WIDE R18, R10, 0x4, R8 ;  /* 0x000000040a127825 */ /* 0x004fe200078e0208 */
[----:B------:R-:W-:-:S06]  /*02e0*/  UFLO.U32 UR4, UR4 ;  /* 0x00000004000472bd */ /* 0x000fcc00080e0000 */
[----:B------:R-:W-:Y:S01]  /*02f0*/  ISETP.EQ.U32.AND P0, PT, R0, UR4, PT ;  /* 0x0000000400007c0c */ /* 0x000fe2000bf02070 */
[----:B0-----:R-:W-:Y:S01]  /*0300*/  IMAD.MOV.U32 R8, RZ, RZ, R20 ;  /* 0x000000ffff087224 */ /* 0x001fe200078e0014 */
[----:B------:R-:W-:Y:S02]  /*0310*/  MOV R9, R29 ;  /* 0x0000001d00097202 */ /* 0x000fe40000000f00 */
[----:B---3--:R-:W-:Y:S01]  /*0320*/  IADD3 R23, PT, PT, R16, R17, RZ ;  /* 0x0000001110177210 */ /* 0x008fe20007ffe0ff */
[----:B------:R-:W-:-:S03]  /*0330*/  IMAD.WIDE R16, R10, 0x4, R14 ;  /* 0x000000040a107825 */ /* 0x000fc600078e020e */
[----:B------:R-:W0:Y:S02]  /*0340*/  REDUX.SUM UR5, R23 ;  /* 0x00000000170573c4 */ /* 0x000e24000000c000 */
[----:B------:R1:W-:Y:S01]  /*0350*/  STG.E desc[UR6][R16.64], R23 ;  /* 0x0000001710007986 */ /* 0x0003e2000c101906 */
[----:B0-----:R-:W-:-:S05]  /*0360*/  MOV R27, UR5 ;  /* 0x00000005001b7c02 */ /* 0x001fca0008000f00 */
[----:B------:R0:W-:Y:S04]  /*0370*/  @P0 REDG.E.ADD.STRONG.GPU desc[UR6][R8.64+-0xc], R27 ;  /* 0xfffff41b0800098e */ /* 0x0001e8000c12e106 */
[----:B------:R-:W2:Y:S04]  /*0380*/  LDG.E R14, desc[UR6][R16.64] ;  /* 0x00000006100e7981 */ /* 0x000ea8000c1e1900 */
[----:B------:R-:W2:Y:S01]  /*0390*/  LDG.E R15, desc[UR6][R18.64] ;  /* 0x00000006120f7981 */ /* 0x000ea2000c1e1900 */
[----:B------:R-:W-:Y:S01]  /*03a0*/  IMAD.WIDE R20, R10, 0x4, R18 ;  /* 0x000000040a147825 */ /* 0x000fe200078e0212 */
[----:B--2---:R-:W-:-:S03]  /*03b0*/  IADD3 R25, PT, PT, R14, R15, RZ ;  /* 0x0000000f0e197210 */ /* 0x004fc60007ffe0ff */
[----:B------:R-:W-:Y:S01]  /*03c0*/  IMAD.WIDE R14, R10, 0x4, R16 ;  /* 0x000000040a0e7825 */ /* 0x000fe200078e0210 */
[----:B------:R-:W2:Y:S04]  /*03d0*/  REDUX.SUM UR4, R25 ;  /* 0x00000000190473c4 */ /* 0x000ea8000000c000 */
[----:B------:R3:W-:Y:S01]  /*03e0*/  STG.E desc[UR6][R14.64], R25 ;  /* 0x000000190e007986 */ /* 0x0007e2000c101906 */
[----:B--2---:R-:W-:-:S05]  /*03f0*/  MOV R29, UR4 ;  /* 0x00000004001d7c02 */ /* 0x004fca0008000f00 */
[----:B------:R2:W-:Y:S04]  /*0400*/  @P0 REDG.E.ADD.STRONG.GPU desc[UR6][R8.64+-0x8], R29 ;  /* 0xfffff81d0800098e */ /* 0x0005e8000c12e106 */
[----:B-1----:R-:W4:Y:S04]  /*0410*/  LDG.E R23, desc[UR6][R14.64] ;  /* 0x000000060e177981 */ /* 0x002f28000c1e1900 */
[----:B------:R-:W4:Y:S01]  /*0420*/  LDG.E R24, desc[UR6][R20.64] ;  /* 0x0000000614187981 */ /* 0x000f22000c1e1900 */
[----:B------:R-:W-:-:S04]  /*0430*/  IMAD.WIDE R16, R10, 0x4, R14 ;  /* 0x000000040a107825 */ /* 0x000fc800078e020e */
[----:B------:R-:W-:-:S04]  /*0440*/  IMAD.WIDE R18, R10, 0x4, R20 ;  /* 0x000000040a127825 */ /* 0x000fc800078e0214 */
[----:B----4-:R-:W-:-:S04]  /*0450*/  IMAD.IADD R23, R23, 0x1, R24 ;  /* 0x0000000117177824 */ /* 0x010fc800078e0218 */
[----:B------:R-:W0:Y:S01]  /*0460*/  REDUX.SUM UR4, R23 ;  /* 0x00000000170473c4 */ /* 0x000e22000000c000 */
[----:B------:R1:W-:Y:S01]  /*0470*/  STG.E desc[UR6][R16.64], R23 ;  /* 0x0000001710007986 */ /* 0x0003e2000c101906 */
[----:B0-----:R-:W-:-:S05]  /*0480*/  MOV R27, UR4 ;  /* 0x00000004001b7c02 */ /* 0x001fca0008000f00 */
[----:B------:R0:W-:Y:S04]  /*0490*/  @P0 REDG.E.ADD.STRONG.GPU desc[UR6][R8.64+-0x4], R27 ;  /* 0xfffffc1b0800098e */ /* 0x0001e8000c12e106 */
[----:B------:R-:W4:Y:S04]  /*04a0*/  LDG.E R24, desc[UR6][R16.64] ;  /* 0x0000000610187981 */ /* 0x000f28000c1e1900 */
[----:B---3--:R-:W4:Y:S01]  /*04b0*/  LDG.E R25, desc[UR6][R18.64] ;  /* 0x0000000612197981 */ /* 0x008f22000c1e1900 */
[----:B------:R-:W-:-:S04]  /*04c0*/  IMAD.WIDE R14, R10, 0x4, R16 ;  /* 0x000000040a0e7825 */ /* 0x000fc800078e0210 */
[----:B------:R-:W-:Y:S01]  /*04d0*/  IMAD.WIDE R20, R10, 0x4, R18 ;  /* 0x000000040a147825 */ /* 0x000fe200078e0212 */
[----:B----4-:R-:W-:-:S04]  /*04e0*/  IADD3 R25, PT, PT, R24, R25, RZ ;  /* 0x0000001918197210 */ /* 0x010fc80007ffe0ff */
[----:B------:R-:W2:Y:S01]  /*04f0*/  REDUX.SUM UR4, R25 ;  /* 0x00000000190473c4 */ /* 0x000ea2000000c000 */
        /* <DEDUP_REMOVED lines=30> */
[----:B------:R-:W5:Y:S04]  /*06e0*/  LDG.E R19, desc[UR6][R18.64] ;  /* 0x0000000612137981 */ /* 0x000f68000c1e1900 */
[----:B------:R-:W5:Y:S01]  /*06f0*/  LDG.E R24, desc[UR6][R16.64] ;  /* 0x0000000610187981 */ /* 0x000f62000c1e1900 */
[----:B---3--:R-:W-:-:S04]  /*0700*/  IMAD.WIDE R14, R10, 0x4, R16 ;  /* 0x000000040a0e7825 */ /* 0x008fc800078e0210 */
[----:B------:R-:W-:Y:S01]  /*0710*/  VIADD R12, R12, 0x8 ;  /* 0x000000080c0c7836 */ /* 0x000fe20000000000 */
[----:B------:R-:W-:Y:S01]  /*0720*/  IADD3 R20, P1, PT, R8, 0x20, RZ ;  /* 0x0000002008147810 */ /* 0x000fe20007f3e0ff */
[C---:B------:R-:W-:Y:S01]  /*0730*/  IMAD R11, R10.reuse, 0x8, R11 ;  /* 0x000000080a0b7824 */ /* 0x040fe200078e020b */
[----:B------:R-:W-:Y:S02]  /*0740*/  IADD3 R7, PT, PT, R7, 0x8, RZ ;  /* 0x0000000807077810 */ /* 0x000fe40007ffe0ff */
[----:B--2---:R-:W-:Y:S02]  /*0750*/  IADD3.X R29, PT, PT, RZ, R9, RZ, P1, !PT ;  /* 0x00000009ff1d7210 */ /* 0x004fe40000ffe4ff */
[----:B------:R-:W-:Y:S02]  /*0760*/  LEA R13, R10, R13, 0x3 ;  /* 0x0000000d0a0d7211 */ /* 0x000fe400078e18ff */
[----:B-----5:R-:W-:-:S04]  /*0770*/  IADD3 R25, PT, PT, R24, R19, RZ ;  /* 0x0000001318197210 */ /* 0x020fc80007ffe0ff */
[----:B------:R-:W0:Y:S01]  /*0780*/  REDUX.SUM UR4, R25 ;  /* 0x00000000190473c4 */ /* 0x000e22000000c000 */
[----:B------:R4:W-:Y:S01]  /*0790*/  STG.E desc[UR6][R14.64], R25 ;  /* 0x000000190e007986 */ /* 0x0009e2000c101906 */
[----:B0-----:R-:W-:-:S05]  /*07a0*/  MOV R21, UR4 ;  /* 0x0000000400157c02 */ /* 0x001fca0008000f00 */
[----:B------:R4:W-:Y:S01]  /*07b0*/  @P0 REDG.E.ADD.STRONG.GPU desc[UR6][R8.64+0x10], R21 ;  /* 0x000010150800098e */ /* 0x0009e2000c12e106 */
[----:B------:R-:W-:-:S13]  /*07c0*/  ISETP.NE.AND P0, PT, R12, RZ, PT ;  /* 0x000000ff0c00720c */ /* 0x000fda0003f05270 */
[----:B----4-:R-:W-:Y:S05]  /*07d0*/  @P0 BRA `(.L_x_6) ;  /* 0xfffffff800a80947 */ /* 0x010fea000383ffff */
[----:B------:R-:W-:-:S07]  /*07e0*/  IADD3 R7, PT, PT, R7, 0x1, RZ ;  /* 0x0000000107077810 */ /* 0x000fce0007ffe0ff */
.L_x_5:
[----:B------:R-:W-:-:S13]  /*07f0*/  ISETP.NE.AND P0, PT, R22, RZ, PT ;  /* 0x000000ff1600720c */ /* 0x000fda0003f05270 */
[----:B------:R-:W-:Y:S05]  /*0800*/  @!P0 EXIT ;  /* 0x000000000000894d */ /* 0x000fea0003800000 */
[----:B------:R-:W-:Y:S02]  /*0810*/  ISETP.GE.U32.AND P1, PT, R22, 0x4, PT ;  /* 0x000000041600780c */ /* 0x000fe40003f26070 */
[----:B------:R-:W-:-:S04]  /*0820*/  LOP3.LUT R13, R6, 0x3, RZ, 0xc0, !PT ;  /* 0x00000003060d7812 */ /* 0x000fc800078ec0ff */
[----:B------:R-:W-:-:S07]  /*0830*/  ISETP.NE.AND P0, PT, R13, RZ, PT ;  /* 0x000000ff0d00720c */ /* 0x000fce0003f05270 */
[----:B------:R-:W-:Y:S06]  /*0840*/  @!P1 BRA `(.L_x_7) ;  /* 0x0000000000cc9947 */ /* 0x000fec0003800000 */
[----:B------:R-:W0:Y:S01]  /*0850*/  LDC R12, c[0x0][0x398] ;  /* 0x0000e600ff0c7b82 */ /* 0x000e220000000800 */
[----:B------:R-:W-:-:S07]  /*0860*/  IADD3 R9, PT, PT, R7, -0x1, RZ ;  /* 0xffffffff07097810 */ /* 0x000fce0007ffe0ff */
[----:B------:R-:W1:Y:S01]  /*0870*/  LDC.64 R10, c[0x0][0x390] ;  /* 0x0000e400ff0a7b82 */ /* 0x000e620000000a00 */
[-C--:B0-----:R-:W-:Y:S02]  /*0880*/  IMAD R9, R9, R12.reuse, RZ ;  /* 0x0000000c09097224 */ /* 0x081fe400078e02ff */
[----:B------:R-:W-:Y:S02]  /*0890*/  IMAD R15, R7, R12, RZ ;  /* 0x0000000c070f7224 */ /* 0x000fe400078e02ff */
[----:B------:R-:W-:-:S04]  /*08a0*/  IMAD.WIDE R16, R9, 0x4, R4 ;  /* 0x0000000409107825 */ /* 0x000fc800078e0204 */
[----:B------:R-:W-:Y:S01]  /*08b0*/  IMAD.WIDE R14, R15, 0x4, R2 ;  /* 0x000000040f0e7825 */ /* 0x000fe200078e0202 */
[----:B------:R0:W2:Y:S04]  /*08c0*/  LDG.E R8, desc[UR6][R16.64] ;  /* 0x0000000610087981 */ /* 0x0000a8000c1e1900 */
[----:B------:R-:W2:Y:S01]  /*08d0*/  LDG.E R9, desc[UR6][R14.64] ;  /* 0x000000060e097981 */ /* 0x000ea2000c1e1900 */
[----:B------:R-:W-:Y:S01]  /*08e0*/  VOTEU.ANY UR4, UPT, PT ;  /* 0x0000000000047886 */ /* 0x000fe200038e0100 */
[----:B------:R-:W-:Y:S01]  /*08f0*/  IMAD.WIDE R18, R12, 0x4, R16 ;  /* 0x000000040c127825 */ /* 0x000fe200078e0210 */
[----:B------:R-:W-:-:S03]  /*0900*/  UFLO.U32 UR4, UR4 ;  /* 0x00000004000472bd */ /* 0x000fc600080e0000 */
[----:B0-----:R-:W-:-:S03]  /*0910*/  IMAD.WIDE R16, R12, 0x4, R14 ;  /* 0x000000040c107825 */ /* 0x001fc600078e020e */
[----:B------:R-:W-:Y:S02]  /*0920*/  ISETP.EQ.U32.AND P1, PT, R0, UR4, PT ;  /* 0x0000000400007c0c */ /* 0x000fe4000bf22070 */
[----:B--2---:R-:W-:Y:S01]  /*0930*/  IADD3 R25, PT, PT, R8, R9, RZ ;  /* 0x0000000908197210 */ /* 0x004fe20007ffe0ff */
[----:B-1----:R-:W-:-:S03]  /*0940*/  IMAD.WIDE.U32 R8, R7, 0x4, R10 ;  /* 0x0000000407087825 */ /* 0x002fc600078e000a */
[----:B------:R-:W0:Y:S01]  /*0950*/  REDUX.SUM UR5, R25 ;  /* 0x00000000190573c4 */ /* 0x000e22000000c000 */
[----:B------:R1:W-:Y:S01]  /*0960*/  STG.E desc[UR6][R18.64], R25 ;  /* 0x0000001912007986 */ /* 0x0003e2000c101906 */
[----:B0-----:R-:W-:-:S05]  /*0970*/  IMAD.U32 R29, RZ, RZ, UR5 ;  /* 0x00000005ff1d7e24 */ /* 0x001fca000f8e00ff */
[----:B------:R0:W-:Y:S04]  /*0980*/  @P1 REDG.E.ADD.STRONG.GPU desc[UR6][R8.64], R29 ;  /* 0x0000001d0800198e */ /* 0x0001e8000c12e106 */
[----:B------:R-:W2:Y:S04]  /*0990*/  LDG.E R14, desc[UR6][R18.64] ;  /* 0x00000006120e7981 */ /* 0x000ea8000c1e1900 */
[----:B------:R-:W2:Y:S01]  /*09a0*/  LDG.E R15, desc[UR6][R16.64] ;  /* 0x00000006100f7981 */ /* 0x000ea2000c1e1900 */
[----:B------:R-:W-:-:S04]  /*09b0*/  IMAD.WIDE R20, R12, 0x4, R18 ;  /* 0x000000040c147825 */ /* 0x000fc800078e0212 */
[----:B------:R-:W-:Y:S01]  /*09c0*/  IMAD.WIDE R22, R12, 0x4, R16 ;  /* 0x000000040c167825 */ /* 0x000fe200078e0210 */
[----:B--2---:R-:W-:Y:S02]  /*09d0*/  IADD3 R27, PT, PT, R14, R15, RZ ;  /* 0x0000000f0e1b7210 */ /* 0x004fe40007ffe0ff */
[----:B------:R-:W-:Y:S02]  /*09e0*/  IADD3 R15, PT, PT, R7, 0x1, RZ ;  /* 0x00000001070f7810 */ /* 0x000fe40007ffe0ff */
[----:B------:R-:W2:Y:S01]  /*09f0*/  REDUX.SUM UR4, R27 ;  /* 0x000000001b0473c4 */ /* 0x000ea2000000c000 */
[----:B------:R-:W-:Y:S02]  /*0a00*/  STG.E desc[UR6][R20.64], R27 ;  /* 0x0000001b14007986 */ /* 0x000fe4000c101906 */
[----:B------:R-:W-:Y:S01]  /*0a10*/  IMAD.WIDE.U32 R14, R15, 0x4, R10 ;  /* 0x000000040f0e7825 */ /* 0x000fe200078e000a */
[----:B--2---:R-:W-:-:S05]  /*0a20*/  MOV R24, UR4 ;  /* 0x0000000400187c02 */ /* 0x004fca0008000f00 */
[----:B------:R2:W-:Y:S04]  /*0a30*/  @P1 REDG.E.ADD.STRONG.GPU desc[UR6][R14.64], R24 ;  /* 0x000000180e00198e */ /* 0x0005e8000c12e106 */
[----:B-1----:R-:W3:Y:S04]  /*0a40*/  LDG.E R18, desc[UR6][R20.64] ;  /* 0x0000000614127981 */ /* 0x002ee8000c1e1900 */
[----:B------:R-:W3:Y:S02]  /*0a50*/  LDG.E R17, desc[UR6][R22.64] ;  /* 0x0000000616117981 */ /* 0x000ee4000c1e1900 */
[----:B---3--:R-:W-:Y:S01]  /*0a60*/  IMAD.IADD R25, R18, 0x1, R17 ;  /* 0x0000000112197824 */ /* 0x008fe200078e0211 */
[----:B------:R-:W-:Y:S01]  /*0a70*/  IADD3 R17, PT, PT, R7, 0x2, RZ ;  /* 0x0000000207117810 */ /* 0x000fe20007ffe0ff */
[----:B------:R-:W-:-:S02]  /*0a80*/  IMAD.WIDE R18, R12, 0x4, R22 ;  /* 0x000000040c127825 */ /* 0x000fc400078e0216 */
[----:B------:R-:W0:Y:S02]  /*0a90*/  REDUX.SUM UR4, R25 ;  /* 0x00000000190473c4 */ /* 0x000e24000000c000 */
[----:B------:R-:W-:-:S04]  /*0aa0*/  IMAD.WIDE.U32 R16, R17, 0x4, R10 ;  /* 0x0000000411107825 */ /* 0x000fc800078e000a */
[----:B------:R-:W-:-:S05]  /*0ab0*/  IMAD.WIDE R10, R12, 0x4, R20 ;  /* 0x000000040c0a7825 */ /* 0x000fca00078e0214 */
[----:B------:R1:W-:Y:S01]  /*0ac0*/  STG.E desc[UR6][R10.64], R25 ;  /* 0x000000190a007986 */ /* 0x0003e2000c101906 */
[----:B0-----:R-:W-:-:S05]  /*0ad0*/  MOV R29, UR4 ;  /* 0x00000004001d7c02 */ /* 0x001fca0008000f00 */
[----:B------:R1:W-:Y:S04]  /*0ae0*/  @P1 REDG.E.ADD.STRONG.GPU desc[UR6][R16.64], R29 ;  /* 0x0000001d1000198e */ /* 0x0003e8000c12e106 */
[----:B------:R-:W3:Y:S04]  /*0af0*/  LDG.E R19, desc[UR6][R18.64] ;  /* 0x0000000612137981 */ /* 0x000ee8000c1e1900 */
[----:B--2---:R-:W3:Y:S02]  /*0b00*/  LDG.E R14, desc[UR6][R10.64] ;  /* 0x000000060a0e7981 */ /* 0x004ee4000c1e1900 */
[----:B---3--:R-:W-:Y:S01]  /*0b10*/  IADD3 R21, PT, PT, R14, R19, RZ ;  /* 0x000000130e157210 */ /* 0x008fe20007ffe0ff */
[----:B------:R-:W-:-:S03]  /*0b20*/  IMAD.WIDE R14, R12, 0x4, R10 ;  /* 0x000000040c0e7825 */ /* 0x000fc600078e020a */
[----:B------:R-:W0:Y:S02]  /*0b30*/  REDUX.SUM UR4, R21 ;  /* 0x00000000150473c4 */ /* 0x000e24000000c000 */
[----:B------:R1:W-:Y:S01]  /*0b40*/  STG.E desc[UR6][R14.64], R21 ;  /* 0x000000150e007986 */ /* 0x0003e2000c101906 */
[----:B0-----:R-:W-:-:S05]  /*0b50*/  MOV R23, UR4 ;  /* 0x0000000400177c02 */ /* 0x001fca0008000f00 */
[----:B------:R1:W-:Y:S01]  /*0b60*/  @P1 REDG.E.ADD.STRONG.GPU desc[UR6][R8.64+0xc], R23 ;  /* 0x00000c170800198e */ /* 0x0003e2000c12e106 */
[----:B------:R-:W-:-:S07]  /*0b70*/  VIADD R7, R7, 0x4 ;  /* 0x0000000407077836 */ /* 0x000fce0000000000 */
.L_x_7:
[----:B------:R-:W-:Y:S05]  /*0b80*/  @!P0 EXIT ;  /* 0x000000000000894d */ /* 0x000fea0003800000 */
[----:B------:R-:W-:Y:S02]  /*0b90*/  ISETP.NE.AND P1, PT, R13, 0x1, PT ;  /* 0x000000010d00780c */ /* 0x000fe40003f25270 */
[----:B------:R-:W-:-:S04]  /*0ba0*/  LOP3.LUT R6, R6, 0x1, RZ, 0xc0, !PT ;  /* 0x0000000106067812 */ /* 0x000fc800078ec0ff */
[----:B------:R-:W-:-:S07]  /*0bb0*/  ISETP.NE.U32.AND P0, PT, R6, 0x1, PT ;  /* 0x000000010600780c */ /* 0x000fce0003f05070 */
[----:B------:R-:W-:Y:S06]  /*0bc0*/  @!P1 BRA `(.L_x_8) ;  /* 0x0000000000749947 */ /* 0x000fec0003800000 */
[----:B-1----:R-:W0:Y:S01]  /*0bd0*/  LDC R23, c[0x0][0x398] ;  /* 0x0000e600ff177b82 */ /* 0x002e220000000800 */
[----:B------:R-:W-:-:S05]  /*0be0*/  IADD3 R6, PT, PT, R7, -0x1, RZ ;  /* 0xffffffff07067810 */ /* 0x000fca0007ffe0ff */
        /* <DEDUP_REMOVED lines=11> */
[----:B--2---:R-:W-:Y:S02]  /*0ca0*/  IADD3 R17, PT, PT, R6, R9, RZ ;  /* 0x0000000906117210 */ /* 0x004fe40007ffe0ff */
[----:B------:R-:W0:Y:S08]  /*0cb0*/  LDC.64 R8, c[0x0][0x390] ;  /* 0x0000e400ff087b82 */ /* 0x000e300000000a00 */
[----:B------:R-:W1:Y:S01]  /*0cc0*/  REDUX.SUM UR5, R17 ;  /* 0x00000000110573c4 */ /* 0x000e62000000c000 */
[----:B------:R2:W-:Y:S01]  /*0cd0*/  STG.E desc[UR6][R14.64], R17 ;  /* 0x000000110e007986 */ /* 0x0005e2000c101906 */
[----:B0-----:R-:W-:Y:S01]  /*0ce0*/  IMAD.WIDE.U32 R8, R7, 0x4, R8 ;  /* 0x0000000407087825 */ /* 0x001fe200078e0008 */
[----:B-1----:R-:W-:-:S05]  /*0cf0*/  MOV R21, UR5 ;  /* 0x0000000500157c02 */ /* 0x002fca0008000f00 */
[----:B------:R2:W-:Y:S04]  /*0d00*/  @P1 REDG.E.ADD.STRONG.GPU desc[UR6][R8.64], R21 ;  /* 0x000000150800198e */ /* 0x0005e8000c12e106 */
[----:B------:R-:W3:Y:S04]  /*0d10*/  LDG.E R11, desc[UR6][R10.64] ;  /* 0x000000060a0b7981 */ /* 0x000ee8000c1e1900 */
[----:B------:R-:W3:Y:S01]  /*0d20*/  LDG.E R6, desc[UR6][R14.64] ;  /* 0x000000060e067981 */ /* 0x000ee2000c1e1900 */
[----:B------:R-:W-:Y:S01]  /*0d30*/  IMAD.WIDE R12, R23, 0x4, R14 ;  /* 0x00000004170c7825 */ /* 0x000fe200078e020e */
[----:B---3--:R-:W-:-:S04]  /*0d40*/  IADD3 R19, PT, PT, R6, R11, RZ ;  /* 0x0000000b06137210 */ /* 0x008fc80007ffe0ff */
[----:B------:R-:W0:Y:S01]  /*0d50*/  REDUX.SUM UR4, R19 ;  /* 0x00000000130473c4 */ /* 0x000e22000000c000 */
[----:B------:R2:W-:Y:S01]  /*0d60*/  STG.E desc[UR6][R12.64], R19 ;  /* 0x000000130c007986 */ /* 0x0005e2000c101906 */
[----:B0-----:R-:W-:-:S05]  /*0d70*/  IMAD.U32 R23, RZ, RZ, UR4 ;  /* 0x00000004ff177e24 */ /* 0x001fca000f8e00ff */
[----:B------:R2:W-:Y:S01]  /*0d80*/  @P1 REDG.E.ADD.STRONG.GPU desc[UR6][R8.64+0x4], R23 ;  /* 0x000004170800198e */ /* 0x0005e2000c12e106 */
[----:B------:R-:W-:-:S07]  /*0d90*/  IADD3 R7, PT, PT, R7, 0x2, RZ ;  /* 0x0000000207077810 */ /* 0x000fce0007ffe0ff */
.L_x_8:
[----:B------:R-:W-:Y:S05]  /*0da0*/  @P0 EXIT ;  /* 0x000000000000094d */ /* 0x000fea0003800000 */
[----:B-12---:R-:W0:Y:S01]  /*0db0*/  LDC R15, c[0x0][0x398] ;  /* 0x0000e600ff0f7b82 */ /* 0x006e220000000800 */
[C---:B------:R-:W-:Y:S01]  /*0dc0*/  IADD3 R6, PT, PT, R7.reuse, -0x1, RZ ;  /* 0xffffffff07067810 */ /* 0x040fe20007ffe0ff */
[----:B0-----:R-:W-:-:S04]  /*0dd0*/  IMAD R11, R7, R15, RZ ;  /* 0x0000000f070b7224 */ /* 0x001fc800078e02ff */
[----:B------:R-:W-:Y:S02]  /*0de0*/  IMAD R9, R6, R15, RZ ;  /* 0x0000000f06097224 */ /* 0x000fe400078e02ff */
[----:B------:R-:W-:Y:S02]  /*0df0*/  IMAD.WIDE R2, R11, 0x4, R2 ;  /* 0x000000040b027825 */ /* 0x000fe400078e0202 */
[----:B------:R-:W0:Y:S02]  /*0e00*/  LDC.64 R10, c[0x0][0x390] ;  /* 0x0000e400ff0a7b82 */ /* 0x000e240000000a00 */
[----:B------:R-:W-:Y:S02]  /*0e10*/  IMAD.WIDE R4, R9, 0x4, R4 ;  /* 0x0000000409047825 */ /* 0x000fe400078e0204 */
[----:B------:R-:W2:Y:S04]  /*0e20*/  LDG.E R3, desc[UR6][R2.64] ;  /* 0x0000000602037981 */ /* 0x000ea8000c1e1900 */
[----:B------:R-:W2:Y:S01]  /*0e30*/  LDG.E R6, desc[UR6][R4.64] ;  /* 0x0000000604067981 */ /* 0x000ea2000c1e1900 */
[----:B------:R-:W-:Y:S01]  /*0e40*/  VOTEU.ANY UR4, UPT, PT ;  /* 0x0000000000047886 */ /* 0x000fe200038e0100 */
[----:B------:R-:W-:Y:S01]  /*0e50*/  IMAD.WIDE R8, R15, 0x4, R4 ;  /* 0x000000040f087825 */ /* 0x000fe200078e0204 */
[----:B------:R-:W-:-:S06]  /*0e60*/  UFLO.U32 UR4, UR4 ;  /* 0x00000004000472bd */ /* 0x000fcc00080e0000 */
[----:B------:R-:W-:Y:S02]  /*0e70*/  ISETP.EQ.U32.AND P0, PT, R0, UR4, PT ;  /* 0x0000000400007c0c */ /* 0x000fe4000bf02070 */
[----:B--2---:R-:W-:Y:S01]  /*0e80*/  IADD3 R13, PT, PT, R6, R3, RZ ;  /* 0x00000003060d7210 */ /* 0x004fe20007ffe0ff */
[----:B0-----:R-:W-:-:S03]  /*0e90*/  IMAD.WIDE.U32 R6, R7, 0x4, R10 ;  /* 0x0000000407067825 */ /* 0x001fc600078e000a */
[----:B------:R-:W0:Y:S01]  /*0ea0*/  REDUX.SUM UR5, R13 ;  /* 0x000000000d0573c4 */ /* 0x000e22000000c000 */
[----:B------:R-:W-:Y:S01]  /*0eb0*/  STG.E desc[UR6][R8.64], R13 ;  /* 0x0000000d08007986 */ /* 0x000fe2000c101906 */
[----:B0-----:R-:W-:-:S05]  /*0ec0*/  MOV R11, UR5 ;  /* 0x00000005000b7c02 */ /* 0x001fca0008000f00 */
[----:B------:R-:W-:Y:S01]  /*0ed0*/  @P0 REDG.E.ADD.STRONG.GPU desc[UR6][R6.64], R11 ;  /* 0x0000000b0600098e */ /* 0x000fe2000c12e106 */
[----:B------:R-:W-:Y:S05]  /*0ee0*/  EXIT ;  /* 0x000000000000794d */ /* 0x000fea0003800000 */
.L_x_9:
        /* <DEDUP_REMOVED lines=9> */
.L_x_11:


//--------------------- .nv.shared._Z7kernel2PiS_S_ii --------------------------
	.section	.nv.shared._Z7kernel2PiS_S_ii,"aw",@nobits
	.sectionflags	@""
	.align	16
	.zero		1024


//--------------------- .nv.shared.reserved.0     --------------------------
	.section	.nv.shared.reserved.0,"aw",@nobits
	.weak		__nv_reservedSMEM_offset_0_alias
	.size		__nv_reservedSMEM_offset_0_alias, 0, 64
	.other		__nv_reservedSMEM_offset_0_alias,@"STO_CUDA_RESERVED_SHARED STV_DEFAULT"
__nv_reservedSMEM_offset_0_alias:
	.zero		0
	.zero		64


//--------------------- .nv.shared._Z6kernelPiS_S_ii --------------------------
	.section	.nv.shared._Z6kernelPiS_S_ii,"aw",@nobits
	.sectionflags	@""
	.align	16
	.zero		1024


//--------------------- .nv.constant0._Z7kernel2PiS_S_ii --------------------------
	.section	.nv.constant0._Z7kernel2PiS_S_ii,"a",@progbits
	.sectionflags	@""
	.align	4
.nv.constant0._Z7kernel2PiS_S_ii:
	.zero		928


//--------------------- .nv.constant0._Z6kernelPiS_S_ii --------------------------
	.section	.nv.constant0._Z6kernelPiS_S_ii,"a",@progbits
	.sectionflags	@""
	.align	4
.nv.constant0._Z6kernelPiS_S_ii:
	.zero		928


//--------------------- SYMBOLS --------------------------

	.type		.nv.reservedSmem.offset0,@object
	.size		.nv.reservedSmem.offset0,0x4
	.type		.nv.reservedSmem.cap,@object
	.size		.nv.reservedSmem.cap,0x4
